//
// Generated by NVIDIA NVVM Compiler
//
// Compiler Build ID: CL-36424714
// Cuda compilation tools, release 13.0, V13.0.88
// Based on NVVM 20.0.0
//

.version 9.0
.target sm_100
.address_size 64

	// .globl	_Z22convolutionKernelNaivePhS_Pfiiii
.const .align 4 .b8 d_filter[324];

.visible .entry _Z22convolutionKernelNaivePhS_Pfiiii(
	.param .u64 .ptr .align 1 _Z22convolutionKernelNaivePhS_Pfiiii_param_0,
	.param .u64 .ptr .align 1 _Z22convolutionKernelNaivePhS_Pfiiii_param_1,
	.param .u64 .ptr .align 1 _Z22convolutionKernelNaivePhS_Pfiiii_param_2,
	.param .u32 _Z22convolutionKernelNaivePhS_Pfiiii_param_3,
	.param .u32 _Z22convolutionKernelNaivePhS_Pfiiii_param_4,
	.param .u32 _Z22convolutionKernelNaivePhS_Pfiiii_param_5,
	.param .u32 _Z22convolutionKernelNaivePhS_Pfiiii_param_6
)
{


	ret;

}
	// .globl	_Z23convolutionKernelSharedPhS_Pfiiii
.visible .entry _Z23convolutionKernelSharedPhS_Pfiiii(
	.param .u64 .ptr .align 1 _Z23convolutionKernelSharedPhS_Pfiiii_param_0,
	.param .u64 .ptr .align 1 _Z23convolutionKernelSharedPhS_Pfiiii_param_1,
	.param .u64 .ptr .align 1 _Z23convolutionKernelSharedPhS_Pfiiii_param_2,
	.param .u32 _Z23convolutionKernelSharedPhS_Pfiiii_param_3,
	.param .u32 _Z23convolutionKernelSharedPhS_Pfiiii_param_4,
	.param .u32 _Z23convolutionKernelSharedPhS_Pfiiii_param_5,
	.param .u32 _Z23convolutionKernelSharedPhS_Pfiiii_param_6
)
{


	ret;

}


// ===== COMPILED SASS (sm_100) =====

	.target	sm_100

	.elftype	@"ET_EXEC"


//--------------------- .note.nv.tkinfo           --------------------------
	.section	.note.nv.tkinfo,"",@"SHT_NOTE"
	.sectionflags	@"SHF_NOTE_NV_TKINFO"
	.tkinfo
        /*0018*/ 	.word	0x00000002
        /*0030*/ 	.string	""
        /*0030*/ 	.string	"ptxas"
        /*0030*/ 	.string	"Cuda compilation tools, release 13.0, V13.0.88"
        /*0030*/ 	.string	"Build cuda_13.0.r13.0/compiler.36424714_0"
        /*0030*/ 	.string	"-arch sm_100 -m 64 "



//--------------------- .note.nv.cuinfo           --------------------------
	.section	.note.nv.cuinfo,"",@"SHT_NOTE"
	.sectionflags	@"SHF_NOTE_NV_CUINFO"
        /*0018*/ 	.short	0x0002
        /*001a*/ 	.short	0x0064
        /*001c*/ 	.short	0x0082
	.zero		2


//--------------------- .nv.info                  --------------------------
	.section	.nv.info,"",@"SHT_CUDA_INFO"
	.align	4


	//----- nvinfo : EIATTR_REGCOUNT
	.align		4
        /*0000*/ 	.byte	0x04, 0x2f
        /*0002*/ 	.short	(.L_2 - .L_1)
	.align		4
.L_1:
        /*0004*/ 	.word	index@(_Z22convolutionKernelNaivePhS_Pfiiii)
        /*0008*/ 	.word	0x00000004


	//----- nvinfo : EIATTR_FRAME_SIZE
	.align		4
.L_2:
        /*000c*/ 	.byte	0x04, 0x11
        /*000e*/ 	.short	(.L_4 - .L_3)
	.align		4
.L_3:
        /*0010*/ 	.word	index@(_Z22convolutionKernelNaivePhS_Pfiiii)
        /*0014*/ 	.word	0x00000000


	//----- nvinfo : EIATTR_REGCOUNT
	.align		4
.L_4:
        /*0018*/ 	.byte	0x04, 0x2f
        /*001a*/ 	.short	(.L_6 - .L_5)
	.align		4
.L_5:
        /*001c*/ 	.word	index@(_Z23convolutionKernelSharedPhS_Pfiiii)
        /*0020*/ 	.word	0x00000004


	//----- nvinfo : EIATTR_FRAME_SIZE
	.align		4
.L_6:
        /*0024*/ 	.byte	0x04, 0x11
        /*0026*/ 	.short	(.L_8 - .L_7)
	.align		4
.L_7:
        /*0028*/ 	.word	index@(_Z23convolutionKernelSharedPhS_Pfiiii)
        /*002c*/ 	.word	0x00000000


	//----- nvinfo : EIATTR_MIN_STACK_SIZE
	.align		4
.L_8:
        /*0030*/ 	.byte	0x04, 0x12
        /*0032*/ 	.short	(.L_10 - .L_9)
	.align		4
.L_9:
        /*0034*/ 	.word	index@(_Z23convolutionKernelSharedPhS_Pfiiii)
        /*0038*/ 	.word	0x00000000


	//----- nvinfo : EIATTR_MIN_STACK_SIZE
	.align		4
.L_10:
        /*003c*/ 	.byte	0x04, 0x12
        /*003e*/ 	.short	(.L_12 - .L_11)
	.align		4
.L_11:
        /*0040*/ 	.word	index@(_Z22convolutionKernelNaivePhS_Pfiiii)
        /*0044*/ 	.word	0x00000000
.L_12:


//--------------------- .nv.compat                --------------------------
	.section	.nv.compat,"",@"SHT_CUDA_COMPAT_INFO"
	.align	4
        /*0000*/ 	.byte	0x02, 0x09, 0x00, 0x00, 0x02, 0x02, 0x01, 0x00, 0x02, 0x05, 0x05, 0x00, 0x03, 0x07, 0x01, 0x01
        /*0010*/ 	.byte	0x02, 0x03, 0x00, 0x00, 0x02, 0x06, 0x01, 0x00, 0x04, 0x0b, 0x08, 0x00, 0x09, 0x00, 0x00, 0x00
        /*0020*/ 	.byte	0x00, 0x00, 0x00, 0x00


//--------------------- .nv.info._Z23convolutionKernelSharedPhS_Pfiiii --------------------------
	.section	.nv.info._Z23convolutionKernelSharedPhS_Pfiiii,"",@"SHT_CUDA_INFO"
	.sectionflags	@""
	.align	4


	//----- nvinfo : EIATTR_CUDA_API_VERSION
	.align		4
        /*0000*/ 	.byte	0x04, 0x37
        /*0002*/ 	.short	(.L_14 - .L_13)
.L_13:
        /*0004*/ 	.word	0x00000082


	//----- nvinfo : EIATTR_KPARAM_INFO
	.align		4
.L_14:
        /*0008*/ 	.byte	0x04, 0x17
        /*000a*/ 	.short	(.L_16 - .L_15)
.L_15:
        /*000c*/ 	.word	0x00000000
        /*0010*/ 	.short	0x0006
        /*0012*/ 	.short	0x0024
        /*0014*/ 	.byte	0x00, 0xf0, 0x11, 0x00


	//----- nvinfo : EIATTR_KPARAM_INFO
	.align		4
.L_16:
        /*0018*/ 	.byte	0x04, 0x17
        /*001a*/ 	.short	(.L_18 - .L_17)
.L_17:
        /*001c*/ 	.word	0x00000000
        /*0020*/ 	.short	0x0005
        /*0022*/ 	.short	0x0020
        /*0024*/ 	.byte	0x00, 0xf0, 0x11, 0x00


	//----- nvinfo : EIATTR_KPARAM_INFO
	.align		4
.L_18:
        /*0028*/ 	.byte	0x04, 0x17
        /*002a*/ 	.short	(.L_20 - .L_19)
.L_19:
        /*002c*/ 	.word	0x00000000
        /*0030*/ 	.short	0x0004
        /*0032*/ 	.short	0x001c
        /*0034*/ 	.byte	0x00, 0xf0, 0x11, 0x00


	//----- nvinfo : EIATTR_KPARAM_INFO
	.align		4
.L_20:
        /*0038*/ 	.byte	0x04, 0x17
        /*003a*/ 	.short	(.L_22 - .L_21)
.L_21:
        /*003c*/ 	.word	0x00000000
        /*0040*/ 	.short	0x0003
        /*0042*/ 	.short	0x0018
        /*0044*/ 	.byte	0x00, 0xf0, 0x11, 0x00


	//----- nvinfo : EIATTR_KPARAM_INFO
	.align		4
.L_22:
        /*0048*/ 	.byte	0x04, 0x17
        /*004a*/ 	.short	(.L_24 - .L_23)
.L_23:
        /*004c*/ 	.word	0x00000000
        /*0050*/ 	.short	0x0002
        /*0052*/ 	.short	0x0010
        /*0054*/ 	.byte	0x00, 0xf5, 0x21, 0x00


	//----- nvinfo : EIATTR_KPARAM_INFO
	.align		4
.L_24:
        /*0058*/ 	.byte	0x04, 0x17
        /*005a*/ 	.short	(.L_26 - .L_25)
.L_25:
        /*005c*/ 	.word	0x00000000
        /*0060*/ 	.short	0x0001
        /*0062*/ 	.short	0x0008
        /*0064*/ 	.byte	0x00, 0xf5, 0x21, 0x00


	//----- nvinfo : EIATTR_KPARAM_INFO
	.align		4
.L_26:
        /*0068*/ 	.byte	0x04, 0x17
        /*006a*/ 	.short	(.L_28 - .L_27)
.L_27:
        /*006c*/ 	.word	0x00000000
        /*0070*/ 	.short	0x0000
        /*0072*/ 	.short	0x0000
        /*0074*/ 	.byte	0x00, 0xf5, 0x21, 0x00


	//----- nvinfo : EIATTR_SPARSE_MMA_MASK
	.align		4
.L_28:
        /*0078*/ 	.byte	0x03, 0x50
        /*007a*/ 	.short	0x0000


	//----- nvinfo : EIATTR_MAXREG_COUNT
	.align		4
        /*007c*/ 	.byte	0x03, 0x1b
        /*007e*/ 	.short	0x00ff


	//----- nvinfo : EIATTR_MERCURY_ISA_VERSION
	.align		4
        /*0080*/ 	.byte	0x03, 0x5f
        /*0082*/ 	.short	0x0101


	//----- nvinfo : EIATTR_VRC_CTA_INIT_COUNT
	.align		4
        /*0084*/ 	.byte	0x02, 0x4a
	.zero		1
	.zero		1


	//----- nvinfo : EIATTR_EXIT_INSTR_OFFSETS
	.align		4
        /*0088*/ 	.byte	0x04, 0x1c
        /*008a*/ 	.short	(.L_30 - .L_29)


	//   ....[0]....
.L_29:
        /*008c*/ 	.word	0x00000010


	//----- nvinfo : EIATTR_CBANK_PARAM_SIZE
	.align		4
.L_30:
        /*0090*/ 	.byte	0x03, 0x19
        /*0092*/ 	.short	0x0028


	//----- nvinfo : EIATTR_PARAM_CBANK
	.align		4
        /*0094*/ 	.byte	0x04, 0x0a
        /*0096*/ 	.short	(.L_32 - .L_31)
	.align		4
.L_31:
        /*0098*/ 	.word	index@(.nv.constant0._Z23convolutionKernelSharedPhS_Pfiiii)
        /*009c*/ 	.short	0x0380
        /*009e*/ 	.short	0x0028


	//----- nvinfo : EIATTR_SW_WAR
	.align		4
.L_32:
        /*00a0*/ 	.byte	0x04, 0x36
        /*00a2*/ 	.short	(.L_34 - .L_33)
.L_33:
        /*00a4*/ 	.word	0x00000008
.L_34:


//--------------------- .nv.info._Z22convolutionKernelNaivePhS_Pfiiii --------------------------
	.section	.nv.info._Z22convolutionKernelNaivePhS_Pfiiii,"",@"SHT_CUDA_INFO"
	.sectionflags	@""
	.align	4


	//----- nvinfo : EIATTR_CUDA_API_VERSION
	.align		4
        /*0000*/ 	.byte	0x04, 0x37
        /*0002*/ 	.short	(.L_36 - .L_35)
.L_35:
        /*0004*/ 	.word	0x00000082


	//----- nvinfo : EIATTR_KPARAM_INFO
	.align		4
.L_36:
        /*0008*/ 	.byte	0x04, 0x17
        /*000a*/ 	.short	(.L_38 - .L_37)
.L_37:
        /*000c*/ 	.word	0x00000000
        /*0010*/ 	.short	0x0006
        /*0012*/ 	.short	0x0024
        /*0014*/ 	.byte	0x00, 0xf0, 0x11, 0x00


	//----- nvinfo : EIATTR_KPARAM_INFO
	.align		4
.L_38:
        /*0018*/ 	.byte	0x04, 0x17
        /*001a*/ 	.short	(.L_40 - .L_39)
.L_39:
        /*001c*/ 	.word	0x00000000
        /*0020*/ 	.short	0x0005
        /*0022*/ 	.short	0x0020
        /*0024*/ 	.byte	0x00, 0xf0, 0x11, 0x00


	//----- nvinfo : EIATTR_KPARAM_INFO
	.align		4
.L_40:
        /*0028*/ 	.byte	0x04, 0x17
        /*002a*/ 	.short	(.L_42 - .L_41)
.L_41:
        /*002c*/ 	.word	0x00000000
        /*0030*/ 	.short	0x0004
        /*0032*/ 	.short	0x001c
        /*0034*/ 	.byte	0x00, 0xf0, 0x11, 0x00


	//----- nvinfo : EIATTR_KPARAM_INFO
	.align		4
.L_42:
        /*0038*/ 	.byte	0x04, 0x17
        /*003a*/ 	.short	(.L_44 - .L_43)
.L_43:
        /*003c*/ 	.word	0x00000000
        /*0040*/ 	.short	0x0003
        /*0042*/ 	.short	0x0018
        /*0044*/ 	.byte	0x00, 0xf0, 0x11, 0x00


	//----- nvinfo : EIATTR_KPARAM_INFO
	.align		4
.L_44:
        /*0048*/ 	.byte	0x04, 0x17
        /*004a*/ 	.short	(.L_46 - .L_45)
.L_45:
        /*004c*/ 	.word	0x00000000
        /*0050*/ 	.short	0x0002
        /*0052*/ 	.short	0x0010
        /*0054*/ 	.byte	0x00, 0xf5, 0x21, 0x00


	//----- nvinfo : EIATTR_KPARAM_INFO
	.align		4
.L_46:
        /*0058*/ 	.byte	0x04, 0x17
        /*005a*/ 	.short	(.L_48 - .L_47)
.L_47:
        /*005c*/ 	.word	0x00000000
        /*0060*/ 	.short	0x0001
        /*0062*/ 	.short	0x0008
        /*0064*/ 	.byte	0x00, 0xf5, 0x21, 0x00


	//----- nvinfo : EIATTR_KPARAM_INFO
	.align		4
.L_48:
        /*0068*/ 	.byte	0x04, 0x17
        /*006a*/ 	.short	(.L_50 - .L_49)
.L_49:
        /*006c*/ 	.word	0x00000000
        /*0070*/ 	.short	0x0000
        /*0072*/ 	.short	0x0000
        /*0074*/ 	.byte	0x00, 0xf5, 0x21, 0x00


	//----- nvinfo : EIATTR_SPARSE_MMA_MASK
	.align		4
.L_50:
        /*0078*/ 	.byte	0x03, 0x50
        /*007a*/ 	.short	0x0000


	//----- nvinfo : EIATTR_MAXREG_COUNT
	.align		4
        /*007c*/ 	.byte	0x03, 0x1b
        /*007e*/ 	.short	0x00ff


	//----- nvinfo : EIATTR_MERCURY_ISA_VERSION
	.align		4
        /*0080*/ 	.byte	0x03, 0x5f
        /*0082*/ 	.short	0x0101


	//----- nvinfo : EIATTR_VRC_CTA_INIT_COUNT
	.align		4
        /*0084*/ 	.byte	0x02, 0x4a
	.zero		1
	.zero		1


	//----- nvinfo : EIATTR_EXIT_INSTR_OFFSETS
	.align		4
        /*0088*/ 	.byte	0x04, 0x1c
        /*008a*/ 	.short	(.L_52 - .L_51)


	//   ....[0]....
.L_51:
        /*008c*/ 	.word	0x00000010


	//----- nvinfo : EIATTR_CBANK_PARAM_SIZE
	.align		4
.L_52:
        /*0090*/ 	.byte	0x03, 0x19
        /*0092*/ 	.short	0x0028


	//----- nvinfo : EIATTR_PARAM_CBANK
	.align		4
        /*0094*/ 	.byte	0x04, 0x0a
        /*0096*/ 	.short	(.L_54 - .L_53)
	.align		4
.L_53:
        /*0098*/ 	.word	index@(.nv.constant0._Z22convolutionKernelNaivePhS_Pfiiii)
        /*009c*/ 	.short	0x0380
        /*009e*/ 	.short	0x0028


	//----- nvinfo : EIATTR_SW_WAR
	.align		4
.L_54:
        /*00a0*/ 	.byte	0x04, 0x36
        /*00a2*/ 	.short	(.L_56 - .L_55)
.L_55:
        /*00a4*/ 	.word	0x00000008
.L_56:


//--------------------- .nv.callgraph             --------------------------
	.section	.nv.callgraph,"",@"SHT_CUDA_CALLGRAPH"
	.align	4
	.sectionentsize	8
	.align		4
        /*0000*/ 	.word	0x00000000
	.align		4
        /*0004*/ 	.word	0xffffffff
	.align		4
        /*0008*/ 	.word	0x00000000
	.align		4
        /*000c*/ 	.word	0xfffffffe
	.align		4
        /*0010*/ 	.word	0x00000000
	.align		4
        /*0014*/ 	.word	0xfffffffd
	.align		4
        /*0018*/ 	.word	0x00000000
	.align		4
        /*001c*/ 	.word	0xfffffffc


//--------------------- .nv.constant3             --------------------------
	.section	.nv.constant3,"a",@progbits
	.align	4
.nv.constant3:
	.type		d_filter,@object
	.size		d_filter,(.L_0 - d_filter)
d_filter:
	.zero		324
.L_0:


//--------------------- .text._Z23convolutionKernelSharedPhS_Pfiiii --------------------------
	.section	.text._Z23convolutionKernelSharedPhS_Pfiiii,"ax",@progbits
	.align	128
        .global         _Z23convolutionKernelSharedPhS_Pfiiii
        .type           _Z23convolutionKernelSharedPhS_Pfiiii,@function
        .size           _Z23convolutionKernelSharedPhS_Pfiiii,(.L_x_2 - _Z23convolutionKernelSharedPhS_Pfiiii)
        .other          _Z23convolutionKernelSharedPhS_Pfiiii,@"STO_CUDA_ENTRY STV_DEFAULT"
_Z23convolutionKernelSharedPhS_Pfiiii:
.text._Z23convolutionKernelSharedPhS_Pfiiii:
[----:B------:R-:W-:Y:S01]  /*0000*/  LDC R1, c[0x0][0x37c] ;  /* 0x0000df00ff017b82 */ /* 0x000fe20000000800 */
[----:B------:R-:W-:Y:S05]  /*0010*/  EXIT ;  /* 0x000000000000794d */ /* 0x000fea0003800000 */
.L_x_0:
[----:B------:R-:W-:-:S00]  /*0020*/  BRA `(.L_x_0) ;  /* 0xfffffffc00fc7947 */ /* 0x000fc0000383ffff */
[----:B------:R-:W-:-:S00]  /*0030*/  NOP ;  /* 0x0000000000007918 */ /* 0x000fc00000000000 */
        /* <DEDUP_REMOVED lines=12> */
.L_x_2:


//--------------------- .text._Z22convolutionKernelNaivePhS_Pfiiii --------------------------
	.section	.text._Z22convolutionKernelNaivePhS_Pfiiii,"ax",@progbits
	.align	128
        .global         _Z22convolutionKernelNaivePhS_Pfiiii
        .type           _Z22convolutionKernelNaivePhS_Pfiiii,@function
        .size           _Z22convolutionKernelNaivePhS_Pfiiii,(.L_x_3 - _Z22convolutionKernelNaivePhS_Pfiiii)
        .other          _Z22convolutionKernelNaivePhS_Pfiiii,@"STO_CUDA_ENTRY STV_DEFAULT"
_Z22convolutionKernelNaivePhS_Pfiiii:
.text._Z22convolutionKernelNaivePhS_Pfiiii:
[----:B------:R-:W-:Y:S01]  /*0000*/  LDC R1, c[0x0][0x37c] ;  /* 0x0000df00ff017b82 */ /* 0x000fe20000000800 */
[----:B------:R-:W-:Y:S05]  /*0010*/  EXIT ;  /* 0x000000000000794d */ /* 0x000fea0003800000 */
.L_x_1:
        /* <DEDUP_REMOVED lines=14> */
.L_x_3:


//--------------------- .nv.shared.reserved.0     --------------------------
	.section	.nv.shared.reserved.0,"aw",@nobits
	.weak		__nv_reservedSMEM_offset_0_alias
	.size		__nv_reservedSMEM_offset_0_alias, 0, 64
	.other		__nv_reservedSMEM_offset_0_alias,@"STO_CUDA_RESERVED_SHARED STV_DEFAULT"
__nv_reservedSMEM_offset_0_alias:
	.zero		0
	.zero		64


//--------------------- .nv.constant0._Z23convolutionKernelSharedPhS_Pfiiii --------------------------
	.section	.nv.constant0._Z23convolutionKernelSharedPhS_Pfiiii,"a",@progbits
	.sectionflags	@""
	.align	4
.nv.constant0._Z23convolutionKernelSharedPhS_Pfiiii:
	.zero		936


//--------------------- .nv.constant0._Z22convolutionKernelNaivePhS_Pfiiii --------------------------
	.section	.nv.constant0._Z22convolutionKernelNaivePhS_Pfiiii,"a",@progbits
	.sectionflags	@""
	.align	4
.nv.constant0._Z22convolutionKernelNaivePhS_Pfiiii:
	.zero		936


//--------------------- SYMBOLS --------------------------

	.type		.nv.reservedSmem.offset0,@object
	.size		.nv.reservedSmem.offset0,0x4
